//
// Generated by NVIDIA NVVM Compiler
//
// Compiler Build ID: CL-36424714
// Cuda compilation tools, release 13.0, V13.0.88
// Based on NVVM 20.0.0
//

.version 9.0
.target sm_100
.address_size 64

	// .globl	_Z28unique_gid_calculation_2d_2dPi
.extern .func  (.param .b32 func_retval0) vprintf
(
	.param .b64 vprintf_param_0,
	.param .b64 vprintf_param_1
)
;
.global .align 1 .b8 $str[75] = {98, 108, 111, 99, 107, 73, 100, 120, 46, 120, 32, 58, 32, 37, 100, 44, 32, 98, 108, 111, 99, 107, 73, 100, 120, 46, 121, 32, 58, 32, 37, 100, 44, 32, 116, 104, 114, 101, 97, 100, 73, 100, 120, 46, 120, 32, 58, 32, 37, 100, 44, 32, 103, 105, 100, 32, 58, 32, 37, 100, 32, 45, 32, 100, 97, 116, 97, 32, 58, 32, 37, 100, 32, 10};

.visible .entry _Z28unique_gid_calculation_2d_2dPi(
	.param .u64 .ptr .align 1 _Z28unique_gid_calculation_2d_2dPi_param_0
)
{
	.local .align 8 .b8 	__local_depot0[24];
	.reg .b64 	%SP;
	.reg .b64 	%SPL;
	.reg .b32 	%r<15>;
	.reg .b64 	%rd<9>;

	mov.u64 	%SPL, __local_depot0;
	cvta.local.u64 	%SP, %SPL;
	ld.param.u64 	%rd1, [_Z28unique_gid_calculation_2d_2dPi_param_0];
	cvta.to.global.u64 	%rd2, %rd1;
	add.u64 	%rd3, %SP, 0;
	add.u64 	%rd4, %SPL, 0;
	mov.u32 	%r1, %ntid.x;
	mov.u32 	%r2, %tid.y;
	mov.u32 	%r3, %tid.x;
	mad.lo.s32 	%r4, %r1, %r2, %r3;
	mov.u32 	%r5, %ntid.y;
	mul.lo.s32 	%r6, %r1, %r5;
	mov.u32 	%r7, %ctaid.x;
	mov.u32 	%r8, %nctaid.x;
	mov.u32 	%r9, %ctaid.y;
	mad.lo.s32 	%r10, %r9, %r8, %r7;
	mad.lo.s32 	%r11, %r6, %r10, %r4;
	mul.wide.s32 	%rd5, %r11, 4;
	add.s64 	%rd6, %rd2, %rd5;
	ld.global.u32 	%r12, [%rd6];
	st.local.v2.u32 	[%rd4], {%r7, %r9};
	st.local.v2.u32 	[%rd4+8], {%r4, %r11};
	st.local.u32 	[%rd4+16], %r12;
	mov.u64 	%rd7, $str;
	cvta.global.u64 	%rd8, %rd7;
	{ // callseq 0, 0
	.param .b64 param0;
	st.param.b64 	[param0], %rd8;
	.param .b64 param1;
	st.param.b64 	[param1], %rd3;
	.param .b32 retval0;
	call.uni (retval0), 
	vprintf, 
	(
	param0, 
	param1
	);
	ld.param.b32 	%r13, [retval0];
	} // callseq 0
	ret;

}


// ===== COMPILED SASS (sm_100) =====

	.target	sm_100

	.elftype	@"ET_EXEC"


//--------------------- .note.nv.tkinfo           --------------------------
	.section	.note.nv.tkinfo,"",@"SHT_NOTE"
	.sectionflags	@"SHF_NOTE_NV_TKINFO"
	.tkinfo
        /*0018*/ 	.word	0x00000002
        /*0030*/ 	.string	""
        /*0030*/ 	.string	"ptxas"
        /*0030*/ 	.string	"Cuda compilation tools, release 13.0, V13.0.88"
        /*0030*/ 	.string	"Build cuda_13.0.r13.0/compiler.36424714_0"
        /*0030*/ 	.string	"-arch sm_100 -m 64 "



//--------------------- .note.nv.cuinfo           --------------------------
	.section	.note.nv.cuinfo,"",@"SHT_NOTE"
	.sectionflags	@"SHF_NOTE_NV_CUINFO"
        /*0018*/ 	.short	0x0002
        /*001a*/ 	.short	0x0064
        /*001c*/ 	.short	0x0082
	.zero		2


//--------------------- .nv.info                  --------------------------
	.section	.nv.info,"",@"SHT_CUDA_INFO"
	.align	4


	//----- nvinfo : EIATTR_REGCOUNT
	.align		4
        /*0000*/ 	.byte	0x04, 0x2f
        /*0002*/ 	.short	(.L_2 - .L_1)
	.align		4
.L_1:
        /*0004*/ 	.word	index@(_Z28unique_gid_calculation_2d_2dPi)
        /*0008*/ 	.word	0x00000018


	//----- nvinfo : EIATTR_FRAME_SIZE
	.align		4
.L_2:
        /*000c*/ 	.byte	0x04, 0x11
        /*000e*/ 	.short	(.L_4 - .L_3)
	.align		4
.L_3:
        /*0010*/ 	.word	index@(_Z28unique_gid_calculation_2d_2dPi)
        /*0014*/ 	.word	0x00000018


	//----- nvinfo : EIATTR_MIN_STACK_SIZE
	.align		4
.L_4:
        /*0018*/ 	.byte	0x04, 0x12
        /*001a*/ 	.short	(.L_6 - .L_5)
	.align		4
.L_5:
        /*001c*/ 	.word	index@(_Z28unique_gid_calculation_2d_2dPi)
        /*0020*/ 	.word	0x00000018
.L_6:


//--------------------- .nv.compat                --------------------------
	.section	.nv.compat,"",@"SHT_CUDA_COMPAT_INFO"
	.align	4
        /*0000*/ 	.byte	0x02, 0x09, 0x00, 0x00, 0x02, 0x02, 0x01, 0x00, 0x02, 0x05, 0x05, 0x00, 0x03, 0x07, 0x01, 0x01
        /*0010*/ 	.byte	0x02, 0x03, 0x00, 0x00, 0x02, 0x06, 0x01, 0x00, 0x04, 0x0b, 0x08, 0x00, 0x09, 0x00, 0x00, 0x00
        /*0020*/ 	.byte	0x00, 0x00, 0x00, 0x00


//--------------------- .nv.info._Z28unique_gid_calculation_2d_2dPi --------------------------
	.section	.nv.info._Z28unique_gid_calculation_2d_2dPi,"",@"SHT_CUDA_INFO"
	.sectionflags	@""
	.align	4


	//----- nvinfo : EIATTR_CUDA_API_VERSION
	.align		4
        /*0000*/ 	.byte	0x04, 0x37
        /*0002*/ 	.short	(.L_8 - .L_7)
.L_7:
        /*0004*/ 	.word	0x00000082


	//----- nvinfo : EIATTR_KPARAM_INFO
	.align		4
.L_8:
        /*0008*/ 	.byte	0x04, 0x17
        /*000a*/ 	.short	(.L_10 - .L_9)
.L_9:
        /*000c*/ 	.word	0x00000000
        /*0010*/ 	.short	0x0000
        /*0012*/ 	.short	0x0000
        /*0014*/ 	.byte	0x00, 0xf5, 0x21, 0x00


	//----- nvinfo : EIATTR_SPARSE_MMA_MASK
	.align		4
.L_10:
        /*0018*/ 	.byte	0x03, 0x50
        /*001a*/ 	.short	0x0000


	//----- nvinfo : EIATTR_MAXREG_COUNT
	.align		4
        /*001c*/ 	.byte	0x03, 0x1b
        /*001e*/ 	.short	0x00ff


	//----- nvinfo : EIATTR_EXTERNS
	.align		4
        /*0020*/ 	.byte	0x04, 0x0f
        /*0022*/ 	.short	(.L_12 - .L_11)


	//   ....[0]....
	.align		4
.L_11:
        /*0024*/ 	.word	index@(vprintf)


	//----- nvinfo : EIATTR_MERCURY_ISA_VERSION
	.align		4
.L_12:
        /*0028*/ 	.byte	0x03, 0x5f
        /*002a*/ 	.short	0x0101


	//----- nvinfo : EIATTR_VRC_CTA_INIT_COUNT
	.align		4
        /*002c*/ 	.byte	0x02, 0x4a
	.zero		1
	.zero		1


	//----- nvinfo : EIATTR_SYSCALL_OFFSETS
	.align		4
        /*0030*/ 	.byte	0x04, 0x46
        /*0032*/ 	.short	(.L_14 - .L_13)


	//   ....[0]....
.L_13:
        /*0034*/ 	.word	0x000001e0


	//----- nvinfo : EIATTR_EXIT_INSTR_OFFSETS
	.align		4
.L_14:
        /*0038*/ 	.byte	0x04, 0x1c
        /*003a*/ 	.short	(.L_16 - .L_15)


	//   ....[0]....
.L_15:
        /*003c*/ 	.word	0x000001f0


	//----- nvinfo : EIATTR_CBANK_PARAM_SIZE
	.align		4
.L_16:
        /*0040*/ 	.byte	0x03, 0x19
        /*0042*/ 	.short	0x0008


	//----- nvinfo : EIATTR_PARAM_CBANK
	.align		4
        /*0044*/ 	.byte	0x04, 0x0a
        /*0046*/ 	.short	(.L_18 - .L_17)
	.align		4
.L_17:
        /*0048*/ 	.word	index@(.nv.constant0._Z28unique_gid_calculation_2d_2dPi)
        /*004c*/ 	.short	0x0380
        /*004e*/ 	.short	0x0008


	//----- nvinfo : EIATTR_SW_WAR
	.align		4
.L_18:
        /*0050*/ 	.byte	0x04, 0x36
        /*0052*/ 	.short	(.L_20 - .L_19)
.L_19:
        /*0054*/ 	.word	0x00000008
.L_20:


//--------------------- .nv.callgraph             --------------------------
	.section	.nv.callgraph,"",@"SHT_CUDA_CALLGRAPH"
	.align	4
	.sectionentsize	8
	.align		4
        /*0000*/ 	.word	0x00000000
	.align		4
        /*0004*/ 	.word	0xffffffff
	.align		4
        /*0008*/ 	.word	index@(_Z28unique_gid_calculation_2d_2dPi)
	.align		4
        /*000c*/ 	.word	index@(vprintf)
	.align		4
        /*0010*/ 	.word	0x00000000
	.align		4
        /*0014*/ 	.word	0xfffffffe
	.align		4
        /*0018*/ 	.word	0x00000000
	.align		4
        /*001c*/ 	.word	0xfffffffd
	.align		4
        /*0020*/ 	.word	0x00000000
	.align		4
        /*0024*/ 	.word	0xfffffffc


//--------------------- .nv.constant4             --------------------------
	.section	.nv.constant4,"a",@progbits
	.align	8
	.align		8
.nv.constant4:
        /*0000*/ 	.dword	vprintf
	.align		8
        /*0008*/ 	.dword	$str


//--------------------- .text._Z28unique_gid_calculation_2d_2dPi --------------------------
	.section	.text._Z28unique_gid_calculation_2d_2dPi,"ax",@progbits
	.align	128
        .global         _Z28unique_gid_calculation_2d_2dPi
        .type           _Z28unique_gid_calculation_2d_2dPi,@function
        .size           _Z28unique_gid_calculation_2d_2dPi,(.L_x_2 - _Z28unique_gid_calculation_2d_2dPi)
        .other          _Z28unique_gid_calculation_2d_2dPi,@"STO_CUDA_ENTRY STV_DEFAULT"
_Z28unique_gid_calculation_2d_2dPi:
.text._Z28unique_gid_calculation_2d_2dPi:
[----:B------:R-:W0:Y:S01]  /*0000*/  LDC R1, c[0x0][0x37c] ;  /* 0x0000df00ff017b82 */ /* 0x000e220000000800 */
[----:B------:R-:W1:Y:S01]  /*0010*/  S2R R2, SR_TID.Y ;  /* 0x0000000000027919 */ /* 0x000e620000002200 */
[----:B------:R-:W2:Y:S06]  /*0020*/  LDCU UR5, c[0x0][0x2fc] ;  /* 0x00005f80ff0577ac */ /* 0x000eac0008000800 */
[----:B------:R-:W3:Y:S01]  /*0030*/  LDC.64 R8, c[0x0][0x380] ;  /* 0x0000e000ff087b82 */ /* 0x000ee20000000a00 */
[----:B0-----:R-:W-:Y:S01]  /*0040*/  IADD3 R1, PT, PT, R1, -0x18, RZ ;  /* 0xffffffe801017810 */ /* 0x001fe20007ffe0ff */
[----:B------:R-:W1:Y:S01]  /*0050*/  S2R R3, SR_TID.X ;  /* 0x0000000000037919 */ /* 0x000e620000002100 */
[----:B------:R-:W0:Y:S01]  /*0060*/  LDCU UR8, c[0x0][0x360] ;  /* 0x00006c00ff0877ac */ /* 0x000e220008000800 */
[----:B------:R-:W4:Y:S01]  /*0070*/  S2R R12, SR_CTAID.X ;  /* 0x00000000000c7919 */ /* 0x000f220000002500 */
[----:B------:R-:W0:Y:S01]  /*0080*/  LDCU UR4, c[0x0][0x364] ;  /* 0x00006c80ff0477ac */ /* 0x000e220008000800 */
[----:B------:R-:W4:Y:S01]  /*0090*/  S2R R13, SR_CTAID.Y ;  /* 0x00000000000d7919 */ /* 0x000f220000002600 */
[----:B------:R-:W4:Y:S01]  /*00a0*/  LDCU UR9, c[0x0][0x370] ;  /* 0x00006e00ff0977ac */ /* 0x000f220008000800 */
[----:B------:R-:W5:Y:S01]  /*00b0*/  LDCU.64 UR6, c[0x0][0x358] ;  /* 0x00006b00ff0677ac */ /* 0x000f620008000a00 */
[----:B0-----:R-:W-:-:S02]  /*00c0*/  UIMAD UR4, UR8, UR4, URZ ;  /* 0x00000004080472a4 */ /* 0x001fc4000f8e02ff */
[----:B-1----:R-:W-:Y:S02]  /*00d0*/  IMAD R2, R2, UR8, R3 ;  /* 0x0000000802027c24 */ /* 0x002fe4000f8e0203 */
[----:B----4-:R-:W-:-:S04]  /*00e0*/  IMAD R3, R13, UR9, R12 ;  /* 0x000000090d037c24 */ /* 0x010fc8000f8e020c */
[----:B------:R-:W-:-:S04]  /*00f0*/  IMAD R3, R3, UR4, R2 ;  /* 0x0000000403037c24 */ /* 0x000fc8000f8e0202 */
[----:B---3--:R-:W-:-:S06]  /*0100*/  IMAD.WIDE R8, R3, 0x4, R8 ;  /* 0x0000000403087825 */ /* 0x008fcc00078e0208 */
[----:B-----5:R-:W3:Y:S01]  /*0110*/  LDG.E R8, desc[UR6][R8.64] ;  /* 0x0000000608087981 */ /* 0x020ee2000c1e1900 */
[----:B------:R-:W-:Y:S01]  /*0120*/  MOV R0, 0x0 ;  /* 0x0000000000007802 */ /* 0x000fe20000000f00 */
[----:B------:R-:W0:Y:S02]  /*0130*/  LDCU UR4, c[0x0][0x2f8] ;  /* 0x00005f00ff0477ac */ /* 0x000e240008000800 */
[----:B------:R1:W-:Y:S01]  /*0140*/  STL.64 [R1], R12 ;  /* 0x0000000c01007387 */ /* 0x0003e20000100a00 */
[----:B------:R1:W4:Y:S01]  /*0150*/  LDC.64 R10, c[0x4][R0] ;  /* 0x01000000000a7b82 */ /* 0x0003220000000a00 */
[----:B------:R-:W5:Y:S02]  /*0160*/  LDCU.64 UR6, c[0x4][0x8] ;  /* 0x01000100ff0677ac */ /* 0x000f640008000a00 */
[----:B------:R1:W-:Y:S01]  /*0170*/  STL.64 [R1+0x8], R2 ;  /* 0x0000080201007387 */ /* 0x0003e20000100a00 */
[----:B0-----:R-:W-:Y:S02]  /*0180*/  IADD3 R6, P0, PT, R1, UR4, RZ ;  /* 0x0000000401067c10 */ /* 0x001fe4000ff1e0ff */
[----:B-----5:R-:W-:-:S02]  /*0190*/  MOV R4, UR6 ;  /* 0x0000000600047c02 */ /* 0x020fc40008000f00 */
[----:B------:R-:W-:Y:S02]  /*01a0*/  MOV R5, UR7 ;  /* 0x0000000700057c02 */ /* 0x000fe40008000f00 */
[----:B--2---:R-:W-:Y:S01]  /*01b0*/  IADD3.X R7, PT, PT, RZ, UR5, RZ, P0, !PT ;  /* 0x00000005ff077c10 */ /* 0x004fe200087fe4ff */
[----:B---34-:R1:W-:Y:S06]  /*01c0*/  STL [R1+0x10], R8 ;  /* 0x0000100801007387 */ /* 0x0183ec0000100800 */
[----:B------:R-:W-:-:S07]  /*01d0*/  LEPC R20, `(.L_x_0) ;  /* 0x000000001014794e */ /* 0x000fce0000000000 */
[----:B-1----:R-:W-:Y:S05]  /*01e0*/  CALL.ABS.NOINC R10 ;  /* 0x000000000a007343 */ /* 0x002fea0003c00000 */
.L_x_0:
[----:B------:R-:W-:Y:S05]  /*01f0*/  EXIT ;  /* 0x000000000000794d */ /* 0x000fea0003800000 */
.L_x_1:
[----:B------:R-:W-:-:S00]  /*0200*/  BRA `(.L_x_1) ;  /* 0xfffffffc00fc7947 */ /* 0x000fc0000383ffff */
[----:B------:R-:W-:-:S00]  /*0210*/  NOP ;  /* 0x0000000000007918 */ /* 0x000fc00000000000 */
        /* <DEDUP_REMOVED lines=14> */
.L_x_2:


//--------------------- .nv.global.init           --------------------------
	.section	.nv.global.init,"aw",@progbits
.nv.global.init:
	.type		$str,@object
	.size		$str,(.L_0 - $str)
$str:
        /*0000*/ 	.byte	0x62, 0x6c, 0x6f, 0x63, 0x6b, 0x49, 0x64, 0x78, 0x2e, 0x78, 0x20, 0x3a, 0x20, 0x25, 0x64, 0x2c
        /*0010*/ 	.byte	0x20, 0x62, 0x6c, 0x6f, 0x63, 0x6b, 0x49, 0x64, 0x78, 0x2e, 0x79, 0x20, 0x3a, 0x20, 0x25, 0x64
        /*0020*/ 	.byte	0x2c, 0x20, 0x74, 0x68, 0x72, 0x65, 0x61, 0x64, 0x49, 0x64, 0x78, 0x2e, 0x78, 0x20, 0x3a, 0x20
        /*0030*/ 	.byte	0x25, 0x64, 0x2c, 0x20, 0x67, 0x69, 0x64, 0x20, 0x3a, 0x20, 0x25, 0x64, 0x20, 0x2d, 0x20, 0x64
        /*0040*/ 	.byte	0x61, 0x74, 0x61, 0x20, 0x3a, 0x20, 0x25, 0x64, 0x20, 0x0a, 0x00
.L_0:


//--------------------- .nv.shared.reserved.0     --------------------------
	.section	.nv.shared.reserved.0,"aw",@nobits
	.weak		__nv_reservedSMEM_offset_0_alias
	.size		__nv_reservedSMEM_offset_0_alias, 0, 64
	.other		__nv_reservedSMEM_offset_0_alias,@"STO_CUDA_RESERVED_SHARED STV_DEFAULT"
__nv_reservedSMEM_offset_0_alias:
	.zero		0
	.zero		64


//--------------------- .nv.constant0._Z28unique_gid_calculation_2d_2dPi --------------------------
	.section	.nv.constant0._Z28unique_gid_calculation_2d_2dPi,"a",@progbits
	.sectionflags	@""
	.align	4
.nv.constant0._Z28unique_gid_calculation_2d_2dPi:
	.zero		904


//--------------------- SYMBOLS --------------------------

	.type		.nv.reservedSmem.offset0,@object
	.size		.nv.reservedSmem.offset0,0x4
	.type		vprintf,@function
